//
// Generated by NVIDIA NVVM Compiler
//
// Compiler Build ID: CL-36424714
// Cuda compilation tools, release 13.0, V13.0.88
// Based on NVVM 20.0.0
//

.version 9.0
.target sm_100
.address_size 64

	// .globl	_Z4CompPPiS0_S0_i

.visible .entry _Z4CompPPiS0_S0_i(
	.param .u64 .ptr .align 1 _Z4CompPPiS0_S0_i_param_0,
	.param .u64 .ptr .align 1 _Z4CompPPiS0_S0_i_param_1,
	.param .u64 .ptr .align 1 _Z4CompPPiS0_S0_i_param_2,
	.param .u32 _Z4CompPPiS0_S0_i_param_3
)
{
	.reg .pred 	%p<10>;
	.reg .b32 	%r<81>;
	.reg .b64 	%rd<166>;

	ld.param.u64 	%rd9, [_Z4CompPPiS0_S0_i_param_0];
	ld.param.u64 	%rd11, [_Z4CompPPiS0_S0_i_param_1];
	ld.param.u64 	%rd10, [_Z4CompPPiS0_S0_i_param_2];
	ld.param.u32 	%r13, [_Z4CompPPiS0_S0_i_param_3];
	cvta.to.global.u64 	%rd1, %rd11;
	setp.lt.s32 	%p1, %r13, 1;
	@%p1 bra 	$L__BB0_12;
	mov.u32 	%r1, %tid.y;
	mov.u32 	%r15, %tid.x;
	cvta.to.global.u64 	%rd12, %rd9;
	cvta.to.global.u64 	%rd13, %rd10;
	mul.wide.u32 	%rd14, %r15, 8;
	add.s64 	%rd2, %rd12, %rd14;
	add.s64 	%rd3, %rd13, %rd14;
	and.b32  	%r2, %r13, 7;
	setp.lt.u32 	%p2, %r13, 8;
	mov.b32 	%r79, 0;
	@%p2 bra 	$L__BB0_4;
	and.b32  	%r79, %r13, 2147483640;
	neg.s32 	%r77, %r79;
	add.s64 	%rd164, %rd1, 32;
	mov.b64 	%rd165, 0;
$L__BB0_3:
	.pragma "nounroll";
	ld.global.u64 	%rd16, [%rd2];
	cvta.to.global.u64 	%rd17, %rd16;
	add.s64 	%rd18, %rd17, %rd165;
	ld.global.u32 	%r16, [%rd18];
	ld.global.u64 	%rd19, [%rd164+-32];
	cvta.to.global.u64 	%rd20, %rd19;
	mul.wide.u32 	%rd21, %r1, 4;
	add.s64 	%rd22, %rd20, %rd21;
	ld.global.u32 	%r17, [%rd22];
	ld.global.u64 	%rd23, [%rd3];
	cvta.to.global.u64 	%rd24, %rd23;
	add.s64 	%rd25, %rd24, %rd21;
	ld.global.u32 	%r18, [%rd25];
	mad.lo.s32 	%r19, %r17, %r16, %r18;
	st.global.u32 	[%rd25], %r19;
	ld.global.u64 	%rd26, [%rd2];
	cvta.to.global.u64 	%rd27, %rd26;
	add.s64 	%rd28, %rd27, %rd165;
	ld.global.u32 	%r20, [%rd28+4];
	ld.global.u64 	%rd29, [%rd164+-24];
	cvta.to.global.u64 	%rd30, %rd29;
	add.s64 	%rd31, %rd30, %rd21;
	ld.global.u32 	%r21, [%rd31];
	ld.global.u64 	%rd32, [%rd3];
	cvta.to.global.u64 	%rd33, %rd32;
	add.s64 	%rd34, %rd33, %rd21;
	ld.global.u32 	%r22, [%rd34];
	mad.lo.s32 	%r23, %r21, %r20, %r22;
	st.global.u32 	[%rd34], %r23;
	ld.global.u64 	%rd35, [%rd2];
	cvta.to.global.u64 	%rd36, %rd35;
	add.s64 	%rd37, %rd36, %rd165;
	ld.global.u32 	%r24, [%rd37+8];
	ld.global.u64 	%rd38, [%rd164+-16];
	cvta.to.global.u64 	%rd39, %rd38;
	add.s64 	%rd40, %rd39, %rd21;
	ld.global.u32 	%r25, [%rd40];
	ld.global.u64 	%rd41, [%rd3];
	cvta.to.global.u64 	%rd42, %rd41;
	add.s64 	%rd43, %rd42, %rd21;
	ld.global.u32 	%r26, [%rd43];
	mad.lo.s32 	%r27, %r25, %r24, %r26;
	st.global.u32 	[%rd43], %r27;
	ld.global.u64 	%rd44, [%rd2];
	cvta.to.global.u64 	%rd45, %rd44;
	add.s64 	%rd46, %rd45, %rd165;
	ld.global.u32 	%r28, [%rd46+12];
	ld.global.u64 	%rd47, [%rd164+-8];
	cvta.to.global.u64 	%rd48, %rd47;
	add.s64 	%rd49, %rd48, %rd21;
	ld.global.u32 	%r29, [%rd49];
	ld.global.u64 	%rd50, [%rd3];
	cvta.to.global.u64 	%rd51, %rd50;
	add.s64 	%rd52, %rd51, %rd21;
	ld.global.u32 	%r30, [%rd52];
	mad.lo.s32 	%r31, %r29, %r28, %r30;
	st.global.u32 	[%rd52], %r31;
	ld.global.u64 	%rd53, [%rd2];
	cvta.to.global.u64 	%rd54, %rd53;
	add.s64 	%rd55, %rd54, %rd165;
	ld.global.u32 	%r32, [%rd55+16];
	ld.global.u64 	%rd56, [%rd164];
	cvta.to.global.u64 	%rd57, %rd56;
	add.s64 	%rd58, %rd57, %rd21;
	ld.global.u32 	%r33, [%rd58];
	ld.global.u64 	%rd59, [%rd3];
	cvta.to.global.u64 	%rd60, %rd59;
	add.s64 	%rd61, %rd60, %rd21;
	ld.global.u32 	%r34, [%rd61];
	mad.lo.s32 	%r35, %r33, %r32, %r34;
	st.global.u32 	[%rd61], %r35;
	ld.global.u64 	%rd62, [%rd2];
	cvta.to.global.u64 	%rd63, %rd62;
	add.s64 	%rd64, %rd63, %rd165;
	ld.global.u32 	%r36, [%rd64+20];
	ld.global.u64 	%rd65, [%rd164+8];
	cvta.to.global.u64 	%rd66, %rd65;
	add.s64 	%rd67, %rd66, %rd21;
	ld.global.u32 	%r37, [%rd67];
	ld.global.u64 	%rd68, [%rd3];
	cvta.to.global.u64 	%rd69, %rd68;
	add.s64 	%rd70, %rd69, %rd21;
	ld.global.u32 	%r38, [%rd70];
	mad.lo.s32 	%r39, %r37, %r36, %r38;
	st.global.u32 	[%rd70], %r39;
	ld.global.u64 	%rd71, [%rd2];
	cvta.to.global.u64 	%rd72, %rd71;
	add.s64 	%rd73, %rd72, %rd165;
	ld.global.u32 	%r40, [%rd73+24];
	ld.global.u64 	%rd74, [%rd164+16];
	cvta.to.global.u64 	%rd75, %rd74;
	add.s64 	%rd76, %rd75, %rd21;
	ld.global.u32 	%r41, [%rd76];
	ld.global.u64 	%rd77, [%rd3];
	cvta.to.global.u64 	%rd78, %rd77;
	add.s64 	%rd79, %rd78, %rd21;
	ld.global.u32 	%r42, [%rd79];
	mad.lo.s32 	%r43, %r41, %r40, %r42;
	st.global.u32 	[%rd79], %r43;
	ld.global.u64 	%rd80, [%rd2];
	cvta.to.global.u64 	%rd81, %rd80;
	add.s64 	%rd82, %rd81, %rd165;
	ld.global.u32 	%r44, [%rd82+28];
	ld.global.u64 	%rd83, [%rd164+24];
	cvta.to.global.u64 	%rd84, %rd83;
	add.s64 	%rd85, %rd84, %rd21;
	ld.global.u32 	%r45, [%rd85];
	ld.global.u64 	%rd86, [%rd3];
	cvta.to.global.u64 	%rd87, %rd86;
	add.s64 	%rd88, %rd87, %rd21;
	ld.global.u32 	%r46, [%rd88];
	mad.lo.s32 	%r47, %r45, %r44, %r46;
	st.global.u32 	[%rd88], %r47;
	add.s32 	%r77, %r77, 8;
	add.s64 	%rd165, %rd165, 32;
	add.s64 	%rd164, %rd164, 64;
	setp.ne.s32 	%p3, %r77, 0;
	@%p3 bra 	$L__BB0_3;
$L__BB0_4:
	setp.eq.s32 	%p4, %r2, 0;
	@%p4 bra 	$L__BB0_12;
	and.b32  	%r8, %r13, 3;
	setp.lt.u32 	%p5, %r2, 4;
	@%p5 bra 	$L__BB0_7;
	ld.global.u64 	%rd89, [%rd2];
	cvta.to.global.u64 	%rd90, %rd89;
	mul.wide.u32 	%rd91, %r79, 4;
	add.s64 	%rd92, %rd90, %rd91;
	ld.global.u32 	%r48, [%rd92];
	mul.wide.u32 	%rd93, %r79, 8;
	add.s64 	%rd94, %rd1, %rd93;
	ld.global.u64 	%rd95, [%rd94];
	cvta.to.global.u64 	%rd96, %rd95;
	mul.wide.u32 	%rd97, %r1, 4;
	add.s64 	%rd98, %rd96, %rd97;
	ld.global.u32 	%r49, [%rd98];
	ld.global.u64 	%rd99, [%rd3];
	cvta.to.global.u64 	%rd100, %rd99;
	add.s64 	%rd101, %rd100, %rd97;
	ld.global.u32 	%r50, [%rd101];
	mad.lo.s32 	%r51, %r49, %r48, %r50;
	st.global.u32 	[%rd101], %r51;
	ld.global.u64 	%rd102, [%rd2];
	cvta.to.global.u64 	%rd103, %rd102;
	add.s64 	%rd104, %rd103, %rd91;
	ld.global.u32 	%r52, [%rd104+4];
	ld.global.u64 	%rd105, [%rd94+8];
	cvta.to.global.u64 	%rd106, %rd105;
	add.s64 	%rd107, %rd106, %rd97;
	ld.global.u32 	%r53, [%rd107];
	ld.global.u64 	%rd108, [%rd3];
	cvta.to.global.u64 	%rd109, %rd108;
	add.s64 	%rd110, %rd109, %rd97;
	ld.global.u32 	%r54, [%rd110];
	mad.lo.s32 	%r55, %r53, %r52, %r54;
	st.global.u32 	[%rd110], %r55;
	ld.global.u64 	%rd111, [%rd2];
	cvta.to.global.u64 	%rd112, %rd111;
	add.s64 	%rd113, %rd112, %rd91;
	ld.global.u32 	%r56, [%rd113+8];
	ld.global.u64 	%rd114, [%rd94+16];
	cvta.to.global.u64 	%rd115, %rd114;
	add.s64 	%rd116, %rd115, %rd97;
	ld.global.u32 	%r57, [%rd116];
	ld.global.u64 	%rd117, [%rd3];
	cvta.to.global.u64 	%rd118, %rd117;
	add.s64 	%rd119, %rd118, %rd97;
	ld.global.u32 	%r58, [%rd119];
	mad.lo.s32 	%r59, %r57, %r56, %r58;
	st.global.u32 	[%rd119], %r59;
	ld.global.u64 	%rd120, [%rd2];
	cvta.to.global.u64 	%rd121, %rd120;
	add.s64 	%rd122, %rd121, %rd91;
	ld.global.u32 	%r60, [%rd122+12];
	ld.global.u64 	%rd123, [%rd94+24];
	cvta.to.global.u64 	%rd124, %rd123;
	add.s64 	%rd125, %rd124, %rd97;
	ld.global.u32 	%r61, [%rd125];
	ld.global.u64 	%rd126, [%rd3];
	cvta.to.global.u64 	%rd127, %rd126;
	add.s64 	%rd128, %rd127, %rd97;
	ld.global.u32 	%r62, [%rd128];
	mad.lo.s32 	%r63, %r61, %r60, %r62;
	st.global.u32 	[%rd128], %r63;
	add.s32 	%r79, %r79, 4;
$L__BB0_7:
	setp.eq.s32 	%p6, %r8, 0;
	@%p6 bra 	$L__BB0_12;
	setp.eq.s32 	%p7, %r8, 1;
	@%p7 bra 	$L__BB0_10;
	ld.global.u64 	%rd129, [%rd2];
	cvta.to.global.u64 	%rd130, %rd129;
	mul.wide.u32 	%rd131, %r79, 4;
	add.s64 	%rd132, %rd130, %rd131;
	ld.global.u32 	%r64, [%rd132];
	mul.wide.u32 	%rd133, %r79, 8;
	add.s64 	%rd134, %rd1, %rd133;
	ld.global.u64 	%rd135, [%rd134];
	cvta.to.global.u64 	%rd136, %rd135;
	mul.wide.u32 	%rd137, %r1, 4;
	add.s64 	%rd138, %rd136, %rd137;
	ld.global.u32 	%r65, [%rd138];
	ld.global.u64 	%rd139, [%rd3];
	cvta.to.global.u64 	%rd140, %rd139;
	add.s64 	%rd141, %rd140, %rd137;
	ld.global.u32 	%r66, [%rd141];
	mad.lo.s32 	%r67, %r65, %r64, %r66;
	st.global.u32 	[%rd141], %r67;
	ld.global.u64 	%rd142, [%rd2];
	cvta.to.global.u64 	%rd143, %rd142;
	add.s64 	%rd144, %rd143, %rd131;
	ld.global.u32 	%r68, [%rd144+4];
	ld.global.u64 	%rd145, [%rd134+8];
	cvta.to.global.u64 	%rd146, %rd145;
	add.s64 	%rd147, %rd146, %rd137;
	ld.global.u32 	%r69, [%rd147];
	ld.global.u64 	%rd148, [%rd3];
	cvta.to.global.u64 	%rd149, %rd148;
	add.s64 	%rd150, %rd149, %rd137;
	ld.global.u32 	%r70, [%rd150];
	mad.lo.s32 	%r71, %r69, %r68, %r70;
	st.global.u32 	[%rd150], %r71;
	add.s32 	%r79, %r79, 2;
$L__BB0_10:
	and.b32  	%r72, %r13, 1;
	setp.eq.b32 	%p8, %r72, 1;
	not.pred 	%p9, %p8;
	@%p9 bra 	$L__BB0_12;
	ld.global.u64 	%rd151, [%rd2];
	cvta.to.global.u64 	%rd152, %rd151;
	mul.wide.u32 	%rd153, %r79, 4;
	add.s64 	%rd154, %rd152, %rd153;
	ld.global.u32 	%r73, [%rd154];
	mul.wide.u32 	%rd155, %r79, 8;
	add.s64 	%rd156, %rd1, %rd155;
	ld.global.u64 	%rd157, [%rd156];
	cvta.to.global.u64 	%rd158, %rd157;
	mul.wide.u32 	%rd159, %r1, 4;
	add.s64 	%rd160, %rd158, %rd159;
	ld.global.u32 	%r74, [%rd160];
	ld.global.u64 	%rd161, [%rd3];
	cvta.to.global.u64 	%rd162, %rd161;
	add.s64 	%rd163, %rd162, %rd159;
	ld.global.u32 	%r75, [%rd163];
	mad.lo.s32 	%r76, %r74, %r73, %r75;
	st.global.u32 	[%rd163], %r76;
$L__BB0_12:
	ret;

}


// ===== COMPILED SASS (sm_100) =====

	.target	sm_100

	.elftype	@"ET_EXEC"


//--------------------- .note.nv.tkinfo           --------------------------
	.section	.note.nv.tkinfo,"",@"SHT_NOTE"
	.sectionflags	@"SHF_NOTE_NV_TKINFO"
	.tkinfo
        /*0018*/ 	.word	0x00000002
        /*0030*/ 	.string	""
        /*0030*/ 	.string	"ptxas"
        /*0030*/ 	.string	"Cuda compilation tools, release 13.0, V13.0.88"
        /*0030*/ 	.string	"Build cuda_13.0.r13.0/compiler.36424714_0"
        /*0030*/ 	.string	"-arch sm_100 -m 64 "



//--------------------- .note.nv.cuinfo           --------------------------
	.section	.note.nv.cuinfo,"",@"SHT_NOTE"
	.sectionflags	@"SHF_NOTE_NV_CUINFO"
        /*0018*/ 	.short	0x0002
        /*001a*/ 	.short	0x0064
        /*001c*/ 	.short	0x0082
	.zero		2


//--------------------- .nv.info                  --------------------------
	.section	.nv.info,"",@"SHT_CUDA_INFO"
	.align	4


	//----- nvinfo : EIATTR_REGCOUNT
	.align		4
        /*0000*/ 	.byte	0x04, 0x2f
        /*0002*/ 	.short	(.L_1 - .L_0)
	.align		4
.L_0:
        /*0004*/ 	.word	index@(_Z4CompPPiS0_S0_i)
        /*0008*/ 	.word	0x0000001e


	//----- nvinfo : EIATTR_FRAME_SIZE
	.align		4
.L_1:
        /*000c*/ 	.byte	0x04, 0x11
        /*000e*/ 	.short	(.L_3 - .L_2)
	.align		4
.L_2:
        /*0010*/ 	.word	index@(_Z4CompPPiS0_S0_i)
        /*0014*/ 	.word	0x00000000


	//----- nvinfo : EIATTR_MIN_STACK_SIZE
	.align		4
.L_3:
        /*0018*/ 	.byte	0x04, 0x12
        /*001a*/ 	.short	(.L_5 - .L_4)
	.align		4
.L_4:
        /*001c*/ 	.word	index@(_Z4CompPPiS0_S0_i)
        /*0020*/ 	.word	0x00000000
.L_5:


//--------------------- .nv.compat                --------------------------
	.section	.nv.compat,"",@"SHT_CUDA_COMPAT_INFO"
	.align	4
        /*0000*/ 	.byte	0x02, 0x09, 0x00, 0x00, 0x02, 0x02, 0x01, 0x00, 0x02, 0x05, 0x05, 0x00, 0x03, 0x07, 0x01, 0x01
        /*0010*/ 	.byte	0x02, 0x03, 0x00, 0x00, 0x02, 0x06, 0x01, 0x00, 0x04, 0x0b, 0x08, 0x00, 0x09, 0x00, 0x00, 0x00
        /*0020*/ 	.byte	0x00, 0x00, 0x00, 0x00


//--------------------- .nv.info._Z4CompPPiS0_S0_i --------------------------
	.section	.nv.info._Z4CompPPiS0_S0_i,"",@"SHT_CUDA_INFO"
	.sectionflags	@""
	.align	4


	//----- nvinfo : EIATTR_CUDA_API_VERSION
	.align		4
        /*0000*/ 	.byte	0x04, 0x37
        /*0002*/ 	.short	(.L_7 - .L_6)
.L_6:
        /*0004*/ 	.word	0x00000082


	//----- nvinfo : EIATTR_KPARAM_INFO
	.align		4
.L_7:
        /*0008*/ 	.byte	0x04, 0x17
        /*000a*/ 	.short	(.L_9 - .L_8)
.L_8:
        /*000c*/ 	.word	0x00000000
        /*0010*/ 	.short	0x0003
        /*0012*/ 	.short	0x0018
        /*0014*/ 	.byte	0x00, 0xf0, 0x11, 0x00


	//----- nvinfo : EIATTR_KPARAM_INFO
	.align		4
.L_9:
        /*0018*/ 	.byte	0x04, 0x17
        /*001a*/ 	.short	(.L_11 - .L_10)
.L_10:
        /*001c*/ 	.word	0x00000000
        /*0020*/ 	.short	0x0002
        /*0022*/ 	.short	0x0010
        /*0024*/ 	.byte	0x00, 0xf5, 0x21, 0x00


	//----- nvinfo : EIATTR_KPARAM_INFO
	.align		4
.L_11:
        /*0028*/ 	.byte	0x04, 0x17
        /*002a*/ 	.short	(.L_13 - .L_12)
.L_12:
        /*002c*/ 	.word	0x00000000
        /*0030*/ 	.short	0x0001
        /*0032*/ 	.short	0x0008
        /*0034*/ 	.byte	0x00, 0xf5, 0x21, 0x00


	//----- nvinfo : EIATTR_KPARAM_INFO
	.align		4
.L_13:
        /*0038*/ 	.byte	0x04, 0x17
        /*003a*/ 	.short	(.L_15 - .L_14)
.L_14:
        /*003c*/ 	.word	0x00000000
        /*0040*/ 	.short	0x0000
        /*0042*/ 	.short	0x0000
        /*0044*/ 	.byte	0x00, 0xf5, 0x21, 0x00


	//----- nvinfo : EIATTR_SPARSE_MMA_MASK
	.align		4
.L_15:
        /*0048*/ 	.byte	0x03, 0x50
        /*004a*/ 	.short	0x0000


	//----- nvinfo : EIATTR_MAXREG_COUNT
	.align		4
        /*004c*/ 	.byte	0x03, 0x1b
        /*004e*/ 	.short	0x00ff


	//----- nvinfo : EIATTR_MERCURY_ISA_VERSION
	.align		4
        /*0050*/ 	.byte	0x03, 0x5f
        /*0052*/ 	.short	0x0101


	//----- nvinfo : EIATTR_VRC_CTA_INIT_COUNT
	.align		4
        /*0054*/ 	.byte	0x02, 0x4a
	.zero		1
	.zero		1


	//----- nvinfo : EIATTR_EXIT_INSTR_OFFSETS
	.align		4
        /*0058*/ 	.byte	0x04, 0x1c
        /*005a*/ 	.short	(.L_17 - .L_16)


	//   ....[0]....
.L_16:
        /*005c*/ 	.word	0x00000030


	//   ....[1]....
        /*0060*/ 	.word	0x00000800


	//   ....[2]....
        /*0064*/ 	.word	0x00000b40


	//   ....[3]....
        /*0068*/ 	.word	0x00000d20


	//   ....[4]....
        /*006c*/ 	.word	0x00000e00


	//----- nvinfo : EIATTR_CBANK_PARAM_SIZE
	.align		4
.L_17:
        /*0070*/ 	.byte	0x03, 0x19
        /*0072*/ 	.short	0x001c


	//----- nvinfo : EIATTR_PARAM_CBANK
	.align		4
        /*0074*/ 	.byte	0x04, 0x0a
        /*0076*/ 	.short	(.L_19 - .L_18)
	.align		4
.L_18:
        /*0078*/ 	.word	index@(.nv.constant0._Z4CompPPiS0_S0_i)
        /*007c*/ 	.short	0x0380
        /*007e*/ 	.short	0x001c


	//----- nvinfo : EIATTR_SW_WAR
	.align		4
.L_19:
        /*0080*/ 	.byte	0x04, 0x36
        /*0082*/ 	.short	(.L_21 - .L_20)
.L_20:
        /*0084*/ 	.word	0x00000008
.L_21:


//--------------------- .nv.callgraph             --------------------------
	.section	.nv.callgraph,"",@"SHT_CUDA_CALLGRAPH"
	.align	4
	.sectionentsize	8
	.align		4
        /*0000*/ 	.word	0x00000000
	.align		4
        /*0004*/ 	.word	0xffffffff
	.align		4
        /*0008*/ 	.word	0x00000000
	.align		4
        /*000c*/ 	.word	0xfffffffe
	.align		4
        /*0010*/ 	.word	0x00000000
	.align		4
        /*0014*/ 	.word	0xfffffffd
	.align		4
        /*0018*/ 	.word	0x00000000
	.align		4
        /*001c*/ 	.word	0xfffffffc


//--------------------- .text._Z4CompPPiS0_S0_i   --------------------------
	.section	.text._Z4CompPPiS0_S0_i,"ax",@progbits
	.align	128
        .global         _Z4CompPPiS0_S0_i
        .type           _Z4CompPPiS0_S0_i,@function
        .size           _Z4CompPPiS0_S0_i,(.L_x_5 - _Z4CompPPiS0_S0_i)
        .other          _Z4CompPPiS0_S0_i,@"STO_CUDA_ENTRY STV_DEFAULT"
_Z4CompPPiS0_S0_i:
.text._Z4CompPPiS0_S0_i:
[----:B------:R-:W-:Y:S08]  /*0000*/  LDC R1, c[0x0][0x37c] ;  /* 0x0000df00ff017b82 */ /* 0x000ff00000000800 */
[----:B------:R-:W0:Y:S02]  /*0010*/  LDC R0, c[0x0][0x398] ;  /* 0x0000e600ff007b82 */ /* 0x000e240000000800 */
[----:B0-----:R-:W-:-:S13]  /*0020*/  ISETP.GE.AND P0, PT, R0, 0x1, PT ;  /* 0x000000010000780c */ /* 0x001fda0003f06270 */
[----:B------:R-:W-:Y:S05]  /*0030*/  @!P0 EXIT ;  /* 0x000000000000894d */ /* 0x000fea0003800000 */
[----:B------:R-:W0:Y:S01]  /*0040*/  S2R R7, SR_TID.X ;  /* 0x0000000000077919 */ /* 0x000e220000002100 */
[----:B------:R-:W0:Y:S01]  /*0050*/  LDC.64 R2, c[0x0][0x380] ;  /* 0x0000e000ff027b82 */ /* 0x000e220000000a00 */
[C---:B------:R-:W-:Y:S01]  /*0060*/  ISETP.GE.U32.AND P1, PT, R0.reuse, 0x8, PT ;  /* 0x000000080000780c */ /* 0x040fe20003f26070 */
[----:B------:R-:W1:Y:S01]  /*0070*/  LDCU.64 UR6, c[0x0][0x358] ;  /* 0x00006b00ff0677ac */ /* 0x000e620008000a00 */
[----:B------:R-:W2:Y:S01]  /*0080*/  S2R R8, SR_TID.Y ;  /* 0x0000000000087919 */ /* 0x000ea20000002200 */
[----:B------:R-:W-:Y:S01]  /*0090*/  LOP3.LUT R11, R0, 0x7, RZ, 0xc0, !PT ;  /* 0x00000007000b7812 */ /* 0x000fe200078ec0ff */
[----:B------:R-:W-:-:S03]  /*00a0*/  HFMA2 R9, -RZ, RZ, 0, 0 ;  /* 0x00000000ff097431 */ /* 0x000fc600000001ff */
[----:B------:R-:W3:Y:S01]  /*00b0*/  LDC.64 R4, c[0x0][0x390] ;  /* 0x0000e400ff047b82 */ /* 0x000ee20000000a00 */
[----:B------:R-:W-:Y:S01]  /*00c0*/  ISETP.NE.AND P0, PT, R11, RZ, PT ;  /* 0x000000ff0b00720c */ /* 0x000fe20003f05270 */
[----:B0-----:R-:W-:-:S04]  /*00d0*/  IMAD.WIDE.U32 R2, R7, 0x8, R2 ;  /* 0x0000000807027825 */ /* 0x001fc800078e0002 */
[----:B---3--:R-:W-:Y:S01]  /*00e0*/  IMAD.WIDE.U32 R4, R7, 0x8, R4 ;  /* 0x0000000807047825 */ /* 0x008fe200078e0004 */
[----:B-12---:R-:W-:Y:S07]  /*00f0*/  @!P1 BRA `(.L_x_0) ;  /* 0x0000000400c09947 */ /* 0x006fee0003800000 */
[----:B------:R-:W0:Y:S01]  /*0100*/  LDCU.64 UR4, c[0x0][0x388] ;  /* 0x00007100ff0477ac */ /* 0x000e220008000a00 */
[----:B------:R-:W-:-:S04]  /*0110*/  LOP3.LUT R9, R0, 0x7ffffff8, RZ, 0xc0, !PT ;  /* 0x7ffffff800097812 */ /* 0x000fc800078ec0ff */
[----:B------:R-:W-:Y:S01]  /*0120*/  IADD3 R10, PT, PT, -R9, RZ, RZ ;  /* 0x000000ff090a7210 */ /* 0x000fe20007ffe1ff */
[----:B0-----:R-:W-:-:S04]  /*0130*/  UIADD3 UR4, UP0, UPT, UR4, 0x20, URZ ;  /* 0x0000002004047890 */ /* 0x001fc8000ff1e0ff */
[----:B------:R-:W-:Y:S02]  /*0140*/  UIADD3.X UR5, UPT, UPT, URZ, UR5, URZ, UP0, !UPT ;  /* 0x00000005ff057290 */ /* 0x000fe400087fe4ff */
[----:B------:R-:W-:Y:S01]  /*0150*/  MOV R6, UR4 ;  /* 0x0000000400067c02 */ /* 0x000fe20008000f00 */
[----:B------:R-:W-:-:S03]  /*0160*/  UMOV UR4, URZ ;  /* 0x000000ff00047c82 */ /* 0x000fc60008000000 */
[----:B------:R-:W-:Y:S01]  /*0170*/  MOV R7, UR5 ;  /* 0x0000000500077c02 */ /* 0x000fe20008000f00 */
[----:B------:R-:W-:-:S06]  /*0180*/  UMOV UR5, URZ ;  /* 0x000000ff00057c82 */ /* 0x000fcc0008000000 */
.L_x_1:
[----:B------:R-:W2:Y:S04]  /*0190*/  LDG.E.64 R14, desc[UR6][R2.64] ;  /* 0x00000006020e7981 */ /* 0x000ea8000c1e1b00 */
[----:B0-----:R-:W3:Y:S04]  /*01a0*/  LDG.E.64 R16, desc[UR6][R6.64+-0x20] ;  /* 0xffffe00606107981 */ /* 0x001ee8000c1e1b00 */
[----:B------:R-:W4:Y:S01]  /*01b0*/  LDG.E.64 R12, desc[UR6][R4.64] ;  /* 0x00000006040c7981 */ /* 0x000f22000c1e1b00 */
[----:B--2---:R-:W-:Y:S01]  /*01c0*/  IADD3 R14, P1, PT, R14, UR4, RZ ;  /* 0x000000040e0e7c10 */ /* 0x004fe2000ff3e0ff */
[----:B---3--:R-:W-:-:S03]  /*01d0*/  IMAD.WIDE.U32 R20, R8, 0x4, R16 ;  /* 0x0000000408147825 */ /* 0x008fc600078e0010 */
[----:B------:R-:W-:Y:S01]  /*01e0*/  IADD3.X R15, PT, PT, R15, UR5, RZ, P1, !PT ;  /* 0x000000050f0f7c10 */ /* 0x000fe20008ffe4ff */
[----:B----4-:R-:W-:Y:S02]  /*01f0*/  IMAD.WIDE.U32 R12, R8, 0x4, R12 ;  /* 0x00000004080c7825 */ /* 0x010fe400078e000c */
[----:B------:R-:W2:Y:S04]  /*0200*/  LDG.E R21, desc[UR6][R20.64] ;  /* 0x0000000614157981 */ /* 0x000ea8000c1e1900 */
[----:B------:R-:W2:Y:S04]  /*0210*/  LDG.E R16, desc[UR6][R12.64] ;  /* 0x000000060c107981 */ /* 0x000ea8000c1e1900 */
[----:B------:R-:W2:Y:S02]  /*0220*/  LDG.E R14, desc[UR6][R14.64] ;  /* 0x000000060e0e7981 */ /* 0x000ea4000c1e1900 */
[----:B--2---:R-:W-:-:S05]  /*0230*/  IMAD R27, R14, R21, R16 ;  /* 0x000000150e1b7224 */ /* 0x004fca00078e0210 */
[----:B------:R0:W-:Y:S04]  /*0240*/  STG.E desc[UR6][R12.64], R27 ;  /* 0x0000001b0c007986 */ /* 0x0001e8000c101906 */
[----:B------:R-:W2:Y:S04]  /*0250*/  LDG.E.64 R18, desc[UR6][R2.64] ;  /* 0x0000000602127981 */ /* 0x000ea8000c1e1b00 */
[----:B------:R-:W3:Y:S04]  /*0260*/  LDG.E.64 R16, desc[UR6][R6.64+-0x18] ;  /* 0xffffe80606107981 */ /* 0x000ee8000c1e1b00 */
[----:B------:R-:W4:Y:S01]  /*0270*/  LDG.E.64 R24, desc[UR6][R4.64] ;  /* 0x0000000604187981 */ /* 0x000f22000c1e1b00 */
[----:B--2---:R-:W-:Y:S01]  /*0280*/  IADD3 R18, P1, PT, R18, UR4, RZ ;  /* 0x0000000412127c10 */ /* 0x004fe2000ff3e0ff */
[----:B---3--:R-:W-:-:S03]  /*0290*/  IMAD.WIDE.U32 R22, R8, 0x4, R16 ;  /* 0x0000000408167825 */ /* 0x008fc600078e0010 */
[----:B------:R-:W-:Y:S01]  /*02a0*/  IADD3.X R19, PT, PT, R19, UR5, RZ, P1, !PT ;  /* 0x0000000513137c10 */ /* 0x000fe20008ffe4ff */
[----:B----4-:R-:W-:Y:S02]  /*02b0*/  IMAD.WIDE.U32 R16, R8, 0x4, R24 ;  /* 0x0000000408107825 */ /* 0x010fe400078e0018 */
[----:B------:R-:W0:Y:S04]  /*02c0*/  LDG.E R23, desc[UR6][R22.64] ;  /* 0x0000000616177981 */ /* 0x000e28000c1e1900 */
[----:B------:R-:W0:Y:S04]  /*02d0*/  LDG.E R14, desc[UR6][R16.64] ;  /* 0x00000006100e7981 */ /* 0x000e28000c1e1900 */
[----:B------:R-:W0:Y:S02]  /*02e0*/  LDG.E R18, desc[UR6][R18.64+0x4] ;  /* 0x0000040612127981 */ /* 0x000e24000c1e1900 */
[----:B0-----:R-:W-:-:S05]  /*02f0*/  IMAD R27, R18, R23, R14 ;  /* 0x00000017121b7224 */ /* 0x001fca00078e020e */
        /* <DEDUP_REMOVED lines=70> */
[----:B------:R-:W0:Y:S01]  /*0760*/  LDG.E R18, desc[UR6][R18.64+0x1c] ;  /* 0x00001c0612127981 */ /* 0x000e22000c1e1900 */
[----:B------:R-:W-:-:S04]  /*0770*/  IADD3 R10, PT, PT, R10, 0x8, RZ ;  /* 0x000000080a0a7810 */ /* 0x000fc80007ffe0ff */
[----:B------:R-:W-:Y:S01]  /*0780*/  ISETP.NE.AND P1, PT, R10, RZ, PT ;  /* 0x000000ff0a00720c */ /* 0x000fe20003f25270 */
[----:B------:R-:W-:Y:S01]  /*0790*/  UIADD3 UR4, UP0, UPT, UR4, 0x20, URZ ;  /* 0x0000002004047890 */ /* 0x000fe2000ff1e0ff */
[----:B------:R-:W-:-:S03]  /*07a0*/  IADD3 R6, P2, PT, R6, 0x40, RZ ;  /* 0x0000004006067810 */ /* 0x000fc60007f5e0ff */
[----:B------:R-:W-:Y:S01]  /*07b0*/  UIADD3.X UR5, UPT, UPT, URZ, UR5, URZ, UP0, !UPT ;  /* 0x00000005ff057290 */ /* 0x000fe200087fe4ff */
[----:B------:R-:W-:Y:S01]  /*07c0*/  IADD3.X R7, PT, PT, RZ, R7, RZ, P2, !PT ;  /* 0x00000007ff077210 */ /* 0x000fe200017fe4ff */
[----:B0-----:R-:W-:-:S05]  /*07d0*/  IMAD R13, R18, R23, R14 ;  /* 0x00000017120d7224 */ /* 0x001fca00078e020e */
[----:B------:R0:W-:Y:S01]  /*07e0*/  STG.E desc[UR6][R16.64], R13 ;  /* 0x0000000d10007986 */ /* 0x0001e2000c101906 */
[----:B------:R-:W-:Y:S05]  /*07f0*/  @P1 BRA `(.L_x_1) ;  /* 0xfffffff800641947 */ /* 0x000fea000383ffff */
.L_x_0:
[----:B------:R-:W-:Y:S05]  /*0800*/  @!P0 EXIT ;  /* 0x000000000000894d */ /* 0x000fea0003800000 */
[----:B------:R-:W-:Y:S02]  /*0810*/  ISETP.GE.U32.AND P0, PT, R11, 0x4, PT ;  /* 0x000000040b00780c */ /* 0x000fe40003f06070 */
[----:B------:R-:W-:-:S04]  /*0820*/  LOP3.LUT R20, R0, 0x3, RZ, 0xc0, !PT ;  /* 0x0000000300147812 */ /* 0x000fc800078ec0ff */
[----:B------:R-:W-:-:S07]  /*0830*/  ISETP.NE.AND P1, PT, R20, RZ, PT ;  /* 0x000000ff1400720c */ /* 0x000fce0003f25270 */
[----:B------:R-:W-:Y:S06]  /*0840*/  @!P0 BRA `(.L_x_2) ;  /* 0x0000000000bc8947 */ /* 0x000fec0003800000 */
[----:B------:R-:W1:Y:S01]  /*0850*/  LDC.64 R6, c[0x0][0x388] ;  /* 0x0000e200ff067b82 */ /* 0x000e620000000a00 */
[----:B------:R-:W2:Y:S04]  /*0860*/  LDG.E.64 R10, desc[UR6][R2.64] ;  /* 0x00000006020a7981 */ /* 0x000ea8000c1e1b00 */
[----:B0-----:R-:W3:Y:S01]  /*0870*/  LDG.E.64 R16, desc[UR6][R4.64] ;  /* 0x0000000604107981 */ /* 0x001ee2000c1e1b00 */
[----:B-1----:R-:W-:-:S05]  /*0880*/  IMAD.WIDE.U32 R6, R9, 0x8, R6 ;  /* 0x0000000809067825 */ /* 0x002fca00078e0006 */
[----:B------:R-:W4:Y:S01]  /*0890*/  LDG.E.64 R14, desc[UR6][R6.64] ;  /* 0x00000006060e7981 */ /* 0x000f22000c1e1b00 */
[----:B--2---:R-:W-:-:S04]  /*08a0*/  IMAD.WIDE.U32 R12, R9, 0x4, R10 ;  /* 0x00000004090c7825 */ /* 0x004fc800078e000a */
[C---:B---3--:R-:W-:Y:S02]  /*08b0*/  IMAD.WIDE.U32 R10, R8.reuse, 0x4, R16 ;  /* 0x00000004080a7825 */ /* 0x048fe400078e0010 */
[----:B------:R-:W2:Y:S04]  /*08c0*/  LDG.E R12, desc[UR6][R12.64] ;  /* 0x000000060c0c7981 */ /* 0x000ea8000c1e1900 */
[----:B------:R-:W2:Y:S01]  /*08d0*/  LDG.E R16, desc[UR6][R10.64] ;  /* 0x000000060a107981 */ /* 0x000ea2000c1e1900 */
[----:B----4-:R-:W-:-:S06]  /*08e0*/  IMAD.WIDE.U32 R14, R8, 0x4, R14 ;  /* 0x00000004080e7825 */ /* 0x010fcc00078e000e */
[----:B------:R-:W2:Y:S02]  /*08f0*/  LDG.E R15, desc[UR6][R14.64] ;  /* 0x000000060e0f7981 */ /* 0x000ea4000c1e1900 */
[----:B--2---:R-:W-:-:S05]  /*0900*/  IMAD R21, R12, R15, R16 ;  /* 0x0000000f0c157224 */ /* 0x004fca00078e0210 */
[----:B------:R0:W-:Y:S04]  /*0910*/  STG.E desc[UR6][R10.64], R21 ;  /* 0x000000150a007986 */ /* 0x0001e8000c101906 */
[----:B------:R-:W2:Y:S04]  /*0920*/  LDG.E.64 R16, desc[UR6][R2.64] ;  /* 0x0000000602107981 */ /* 0x000ea8000c1e1b00 */
[----:B------:R-:W3:Y:S04]  /*0930*/  LDG.E.64 R18, desc[UR6][R6.64+0x8] ;  /* 0x0000080606127981 */ /* 0x000ee8000c1e1b00 */
[----:B------:R-:W4:Y:S01]  /*0940*/  LDG.E.64 R22, desc[UR6][R4.64] ;  /* 0x0000000604167981 */ /* 0x000f22000c1e1b00 */
[----:B--2---:R-:W-:-:S04]  /*0950*/  IMAD.WIDE.U32 R16, R9, 0x4, R16 ;  /* 0x0000000409107825 */ /* 0x004fc800078e0010 */
[C---:B---3--:R-:W-:Y:S02]  /*0960*/  IMAD.WIDE.U32 R18, R8.reuse, 0x4, R18 ;  /* 0x0000000408127825 */ /* 0x048fe400078e0012 */
[----:B------:R-:W2:Y:S02]  /*0970*/  LDG.E R16, desc[UR6][R16.64+0x4] ;  /* 0x0000040610107981 */ /* 0x000ea4000c1e1900 */
[----:B----4-:R-:W-:Y:S02]  /*0980*/  IMAD.WIDE.U32 R22, R8, 0x4, R22 ;  /* 0x0000000408167825 */ /* 0x010fe400078e0016 */
[----:B------:R-:W2:Y:S04]  /*0990*/  LDG.E R19, desc[UR6][R18.64] ;  /* 0x0000000612137981 */ /* 0x000ea8000c1e1900 */
[----:B------:R-:W2:Y:S02]  /*09a0*/  LDG.E R12, desc[UR6][R22.64] ;  /* 0x00000006160c7981 */ /* 0x000ea4000c1e1900 */
[----:B--2---:R-:W-:-:S05]  /*09b0*/  IMAD R25, R16, R19, R12 ;  /* 0x0000001310197224 */ /* 0x004fca00078e020c */
[----:B------:R1:W-:Y:S04]  /*09c0*/  STG.E desc[UR6][R22.64], R25 ;  /* 0x0000001916007986 */ /* 0x0003e8000c101906 */
[----:B0-----:R-:W2:Y:S04]  /*09d0*/  LDG.E.64 R10, desc[UR6][R2.64] ;  /* 0x00000006020a7981 */ /* 0x001ea8000c1e1b00 */
        /* <DEDUP_REMOVED lines=10> */
[----:B------:R-:W3:Y:S04]  /*0a80*/  LDG.E.64 R18, desc[UR6][R6.64+0x18] ;  /* 0x0000180606127981 */ /* 0x000ee8000c1e1b00 */
[----:B------:R-:W4:Y:S04]  /*0a90*/  LDG.E.64 R16, desc[UR6][R2.64] ;  /* 0x0000000602107981 */ /* 0x000f28000c1e1b00 */
[----:B-1----:R-:W5:Y:S01]  /*0aa0*/  LDG.E.64 R22, desc[UR6][R4.64] ;  /* 0x0000000604167981 */ /* 0x002f62000c1e1b00 */
[----:B---3--:R-:W-:-:S04]  /*0ab0*/  IMAD.WIDE.U32 R18, R8, 0x4, R18 ;  /* 0x0000000408127825 */ /* 0x008fc800078e0012 */
[C---:B----4-:R-:W-:Y:S02]  /*0ac0*/  IMAD.WIDE.U32 R16, R9.reuse, 0x4, R16 ;  /* 0x0000000409107825 */ /* 0x050fe400078e0010 */
[----:B------:R-:W3:Y:S02]  /*0ad0*/  LDG.E R19, desc[UR6][R18.64] ;  /* 0x0000000612137981 */ /* 0x000ee4000c1e1900 */
[----:B-----5:R-:W-:Y:S02]  /*0ae0*/  IMAD.WIDE.U32 R22, R8, 0x4, R22 ;  /* 0x0000000408167825 */ /* 0x020fe400078e0016 */
[----:B------:R-:W3:Y:S04]  /*0af0*/  LDG.E R16, desc[UR6][R16.64+0xc] ;  /* 0x00000c0610107981 */ /* 0x000ee8000c1e1900 */
[----:B------:R-:W3:Y:S01]  /*0b00*/  LDG.E R10, desc[UR6][R22.64] ;  /* 0x00000006160a7981 */ /* 0x000ee2000c1e1900 */
[----:B------:R-:W-:Y:S01]  /*0b10*/  IADD3 R9, PT, PT, R9, 0x4, RZ ;  /* 0x0000000409097810 */ /* 0x000fe20007ffe0ff */
[----:B---3--:R-:W-:-:S05]  /*0b20*/  IMAD R11, R16, R19, R10 ;  /* 0x00000013100b7224 */ /* 0x008fca00078e020a */
[----:B------:R2:W-:Y:S02]  /*0b30*/  STG.E desc[UR6][R22.64], R11 ;  /* 0x0000000b16007986 */ /* 0x0005e4000c101906 */
.L_x_2:
[----:B------:R-:W-:Y:S05]  /*0b40*/  @!P1 EXIT ;  /* 0x000000000000994d */ /* 0x000fea0003800000 */
[----:B------:R-:W-:Y:S02]  /*0b50*/  ISETP.NE.AND P0, PT, R20, 0x1, PT ;  /* 0x000000011400780c */ /* 0x000fe40003f05270 */
[----:B------:R-:W-:-:S04]  /*0b60*/  LOP3.LUT R0, R0, 0x1, RZ, 0xc0, !PT ;  /* 0x0000000100007812 */ /* 0x000fc800078ec0ff */
[----:B------:R-:W-:-:S07]  /*0b70*/  ISETP.NE.U32.AND P1, PT, R0, 0x1, PT ;  /* 0x000000010000780c */ /* 0x000fce0003f25070 */
[----:B------:R-:W-:Y:S06]  /*0b80*/  @!P0 BRA `(.L_x_3) ;  /* 0x0000000000648947 */ /* 0x000fec0003800000 */
[----:B------:R-:W1:Y:S01]  /*0b90*/  LDC.64 R6, c[0x0][0x388] ;  /* 0x0000e200ff067b82 */ /* 0x000e620000000a00 */
[----:B--2---:R-:W2:Y:S04]  /*0ba0*/  LDG.E.64 R10, desc[UR6][R2.64] ;  /* 0x00000006020a7981 */ /* 0x004ea8000c1e1b00 */
[----:B------:R-:W3:Y:S01]  /*0bb0*/  LDG.E.64 R14, desc[UR6][R4.64] ;  /* 0x00000006040e7981 */ /* 0x000ee2000c1e1b00 */
[----:B-1----:R-:W-:-:S05]  /*0bc0*/  IMAD.WIDE.U32 R6, R9, 0x8, R6 ;  /* 0x0000000809067825 */ /* 0x002fca00078e0006 */
[----:B0-----:R-:W4:Y:S01]  /*0bd0*/  LDG.E.64 R12, desc[UR6][R6.64] ;  /* 0x00000006060c7981 */ /* 0x001f22000c1e1b00 */
        /* <DEDUP_REMOVED lines=16> */
[----:B------:R-:W2:Y:S01]  /*0ce0*/  LDG.E R0, desc[UR6][R20.64] ;  /* 0x0000000614007981 */ /* 0x000ea2000c1e1900 */
[----:B------:R-:W-:Y:S01]  /*0cf0*/  IADD3 R9, PT, PT, R9, 0x2, RZ ;  /* 0x0000000209097810 */ /* 0x000fe20007ffe0ff */
[----:B--2---:R-:W-:-:S05]  /*0d00*/  IMAD R11, R16, R19, R0 ;  /* 0x00000013100b7224 */ /* 0x004fca00078e0200 */
[----:B------:R1:W-:Y:S02]  /*0d10*/  STG.E desc[UR6][R20.64], R11 ;  /* 0x0000000b14007986 */ /* 0x0003e4000c101906 */
.L_x_3:
[----:B------:R-:W-:Y:S05]  /*0d20*/  @P1 EXIT ;  /* 0x000000000000194d */ /* 0x000fea0003800000 */
[----:B-12---:R-:W1:Y:S01]  /*0d30*/  LDC.64 R10, c[0x0][0x388] ;  /* 0x0000e200ff0a7b82 */ /* 0x006e620000000a00 */
[----:B------:R-:W2:Y:S04]  /*0d40*/  LDG.E.64 R2, desc[UR6][R2.64] ;  /* 0x0000000602027981 */ /* 0x000ea8000c1e1b00 */
[----:B------:R-:W0:Y:S01]  /*0d50*/  LDG.E.64 R4, desc[UR6][R4.64] ;  /* 0x0000000604047981 */ /* 0x000e22000c1e1b00 */
[----:B-1----:R-:W-:-:S06]  /*0d60*/  IMAD.WIDE.U32 R10, R9, 0x8, R10 ;  /* 0x00000008090a7825 */ /* 0x002fcc00078e000a */
[----:B------:R-:W3:Y:S01]  /*0d70*/  LDG.E.64 R10, desc[UR6][R10.64] ;  /* 0x000000060a0a7981 */ /* 0x000ee2000c1e1b00 */
[----:B--2---:R-:W-:-:S04]  /*0d80*/  IMAD.WIDE.U32 R6, R9, 0x4, R2 ;  /* 0x0000000409067825 */ /* 0x004fc800078e0002 */
[C---:B0-----:R-:W-:Y:S02]  /*0d90*/  IMAD.WIDE.U32 R12, R8.reuse, 0x4, R4 ;  /* 0x00000004080c7825 */ /* 0x041fe400078e0004 */
[----:B------:R-:W2:Y:S04]  /*0da0*/  LDG.E R6, desc[UR6][R6.64] ;  /* 0x0000000606067981 */ /* 0x000ea8000c1e1900 */
[----:B------:R-:W2:Y:S01]  /*0db0*/  LDG.E R0, desc[UR6][R12.64] ;  /* 0x000000060c007981 */ /* 0x000ea2000c1e1900 */
[----:B---3--:R-:W-:-:S06]  /*0dc0*/  IMAD.WIDE.U32 R8, R8, 0x4, R10 ;  /* 0x0000000408087825 */ /* 0x008fcc00078e000a */
[----:B------:R-:W2:Y:S02]  /*0dd0*/  LDG.E R9, desc[UR6][R8.64] ;  /* 0x0000000608097981 */ /* 0x000ea4000c1e1900 */
[----:B--2---:R-:W-:-:S05]  /*0de0*/  IMAD R15, R6, R9, R0 ;  /* 0x00000009060f7224 */ /* 0x004fca00078e0200 */
[----:B------:R-:W-:Y:S01]  /*0df0*/  STG.E desc[UR6][R12.64], R15 ;  /* 0x0000000f0c007986 */ /* 0x000fe2000c101906 */
[----:B------:R-:W-:Y:S05]  /*0e00*/  EXIT ;  /* 0x000000000000794d */ /* 0x000fea0003800000 */
.L_x_4:
[----:B------:R-:W-:-:S00]  /*0e10*/  BRA `(.L_x_4) ;  /* 0xfffffffc00fc7947 */ /* 0x000fc0000383ffff */
[----:B------:R-:W-:-:S00]  /*0e20*/  NOP ;  /* 0x0000000000007918 */ /* 0x000fc00000000000 */
        /* <DEDUP_REMOVED lines=13> */
.L_x_5:


//--------------------- .nv.shared.reserved.0     --------------------------
	.section	.nv.shared.reserved.0,"aw",@nobits
	.weak		__nv_reservedSMEM_offset_0_alias
	.size		__nv_reservedSMEM_offset_0_alias, 0, 64
	.other		__nv_reservedSMEM_offset_0_alias,@"STO_CUDA_RESERVED_SHARED STV_DEFAULT"
__nv_reservedSMEM_offset_0_alias:
	.zero		0
	.zero		64


//--------------------- .nv.constant0._Z4CompPPiS0_S0_i --------------------------
	.section	.nv.constant0._Z4CompPPiS0_S0_i,"a",@progbits
	.sectionflags	@""
	.align	4
.nv.constant0._Z4CompPPiS0_S0_i:
	.zero		924


//--------------------- SYMBOLS --------------------------

	.type		.nv.reservedSmem.offset0,@object
	.size		.nv.reservedSmem.offset0,0x4
